	.headerflags	@"EF_CUDA_TEXMODE_UNIFIED EF_CUDA_64BIT_ADDRESS EF_CUDA_SM80 EF_CUDA_VIRTUAL_SM(EF_CUDA_SM80)"
	.elftype	@"ET_EXEC"


//--------------------- .nv.info                  --------------------------
	.section	.nv.info,"",@"SHT_CUDA_INFO"
	.align	4


	//----- nvinfo : EIATTR_REGCOUNT
	.align		4
        /*0000*/ 	.byte	0x04, 0x2f
        /*0002*/ 	.short	(.L_1 - .L_0)
	.align		4
.L_0:
        /*0004*/ 	.word	index@(candidate0)
        /*0008*/ 	.word	0x00000016


	//----- nvinfo : EIATTR_MAX_STACK_SIZE
	.align		4
.L_1:
        /*000c*/ 	.byte	0x04, 0x23
        /*000e*/ 	.short	(.L_3 - .L_2)
	.align		4
.L_2:
        /*0010*/ 	.word	index@(candidate0)
        /*0014*/ 	.word	0x00000000


	//----- nvinfo : EIATTR_MIN_STACK_SIZE
	.align		4
.L_3:
        /*0018*/ 	.byte	0x04, 0x12
        /*001a*/ 	.short	(.L_5 - .L_4)
	.align		4
.L_4:
        /*001c*/ 	.word	index@(candidate0)
        /*0020*/ 	.word	0x00000000


	//----- nvinfo : EIATTR_FRAME_SIZE
	.align		4
.L_5:
        /*0024*/ 	.byte	0x04, 0x11
        /*0026*/ 	.short	(.L_7 - .L_6)
	.align		4
.L_6:
        /*0028*/ 	.word	index@(candidate0)
        /*002c*/ 	.word	0x00000000
.L_7:


//--------------------- .nv.info.candidate0       --------------------------
	.section	.nv.info.candidate0,"",@"SHT_CUDA_INFO"
	.align	4


	//----- nvinfo : EIATTR_CUDA_API_VERSION
	.align		4
        /*0000*/ 	.byte	0x04, 0x37
        /*0002*/ 	.short	(.L_9 - .L_8)
.L_8:
        /*0004*/ 	.word	0x00000075


	//----- nvinfo : EIATTR_SW2861232_WAR
	.align		4
.L_9:
        /*0008*/ 	.byte	0x01, 0x35
	.zero		2


	//----- nvinfo : EIATTR_PARAM_CBANK
	.align		4
        /*000c*/ 	.byte	0x04, 0x0a
        /*000e*/ 	.short	(.L_11 - .L_10)
	.align		4
.L_10:
        /*0010*/ 	.word	index@(.nv.constant0.candidate0)
        /*0014*/ 	.short	0x0160
        /*0016*/ 	.short	0x0010


	//----- nvinfo : EIATTR_CBANK_PARAM_SIZE
	.align		4
.L_11:
        /*0018*/ 	.byte	0x03, 0x19
        /*001a*/ 	.short	0x0010


	//----- nvinfo : EIATTR_KPARAM_INFO
	.align		4
        /*001c*/ 	.byte	0x04, 0x17
        /*001e*/ 	.short	(.L_13 - .L_12)
.L_12:
        /*0020*/ 	.word	0x00000000
        /*0024*/ 	.short	0x0001
        /*0026*/ 	.short	0x0008
        /*0028*/ 	.byte	0x00, 0xf0, 0x21, 0x00


	//----- nvinfo : EIATTR_KPARAM_INFO
	.align		4
.L_13:
        /*002c*/ 	.byte	0x04, 0x17
        /*002e*/ 	.short	(.L_15 - .L_14)
.L_14:
        /*0030*/ 	.word	0x00000000
        /*0034*/ 	.short	0x0000
        /*0036*/ 	.short	0x0000
        /*0038*/ 	.byte	0x00, 0xf0, 0x21, 0x00


	//----- nvinfo : EIATTR_MAXREG_COUNT
	.align		4
.L_15:
        /*003c*/ 	.byte	0x03, 0x1b
        /*003e*/ 	.short	0x00ff


	//----- nvinfo : EIATTR_EXIT_INSTR_OFFSETS
	.align		4
        /*0040*/ 	.byte	0x04, 0x1c
        /*0042*/ 	.short	(.L_17 - .L_16)


	//   ....[0]....
.L_16:
        /*0044*/ 	.word	0x00000270


	//----- nvinfo : EIATTR_MAX_THREADS
	.align		4
.L_17:
        /*0048*/ 	.byte	0x04, 0x05
        /*004a*/ 	.short	(.L_19 - .L_18)
.L_18:
        /*004c*/ 	.word	0x00000036
        /*0050*/ 	.word	0x00000001
        /*0054*/ 	.word	0x00000001
.L_19:


//--------------------- .nv.rel.action            --------------------------
	.section	.nv.rel.action,"",@"SHT_CUDA_RELOCINFO"
	.align	8
	.sectionentsize	8
        /*0000*/ 	.byte	0x4b, 0x00, 0x00, 0x00, 0x00, 0x00, 0x00, 0x00, 0x00, 0x02, 0x02, 0x08, 0x10, 0x0a, 0x2f, 0x22
        /* <DEDUP_REMOVED lines=13> */


//--------------------- .nv.constant0.candidate0  --------------------------
	.section	.nv.constant0.candidate0,"a",@progbits
	.align	4
.nv.constant0.candidate0:
	.zero		368


//--------------------- .text.candidate0          --------------------------
	.section	.text.candidate0,"ax",@progbits
	.sectioninfo	@"SHI_REGISTERS=22"
	.align	128
        .global         candidate0
        .type           candidate0,@function
        .size           candidate0,(.L_x_1 - candidate0)
        .other          candidate0,@"STO_CUDA_ENTRY STV_DEFAULT"
candidate0:
.text.candidate0:
[----:B------:R-:W-:-:S02]  /*0000*/  IMAD.MOV.U32 R1, RZ, RZ, c[0x0][0x28] ;  /* 0x00000a00ff017624 */ /* 0x000fc400078e00ff */
[----:B------:R-:W0:Y:S01]  /*0010*/  S2R R0, SR_TID.X ;  /* 0x0000000000007919 */ /* 0x000e220000002100 */
[----:B------:R-:W-:Y:S01]  /*0020*/  IMAD.MOV.U32 R8, RZ, RZ, 0x4 ;  /* 0x00000004ff087424 */ /* 0x000fe200078e00ff */
[----:B------:R-:W-:Y:S02]  /*0030*/  ULDC.64 UR4, c[0x0][0x118] ;  /* 0x0000460000047ab9 */ /* 0x000fe40000000a00 */
[----:B------:R-:W1:Y:S01]  /*0040*/  S2R R3, SR_CTAID.X ;  /* 0x0000000000037919 */ /* 0x000e620000002500 */
[----:B0-----:R-:W-:-:S05]  /*0050*/  IMAD.HI R2, R0, 0x4bda12f7, RZ ;  /* 0x4bda12f700027827 */ /* 0x001fca00078e02ff */
[----:B------:R-:W-:-:S04]  /*0060*/  SHF.R.U32.HI R5, RZ, 0x1f, R2 ;  /* 0x0000001fff057819 */ /* 0x000fc80000011602 */
[----:B------:R-:W-:-:S05]  /*0070*/  LEA.HI.SX32 R5, R2, R5, 0x1d ;  /* 0x0000000502057211 */ /* 0x000fca00078feaff */
[----:B-1----:R-:W-:Y:S02]  /*0080*/  IMAD R2, R3, 0x2, R5 ;  /* 0x0000000203027824 */ /* 0x002fe400078e0205 */
[----:B------:R-:W-:Y:S02]  /*0090*/  IMAD R5, R5, -0x1b, R0 ;  /* 0xffffffe505057824 */ /* 0x000fe400078e0200 */
[----:B------:R-:W-:-:S05]  /*00a0*/  IMAD.HI R4, R2, 0x4bda12f7, RZ ;  /* 0x4bda12f702047827 */ /* 0x000fca00078e02ff */
[----:B------:R-:W-:-:S04]  /*00b0*/  SHF.R.U32.HI R7, RZ, 0x1f, R4 ;  /* 0x0000001fff077819 */ /* 0x000fc80000011604 */
[----:B------:R-:W-:-:S05]  /*00c0*/  LEA.HI.SX32 R7, R4, R7, 0x1d ;  /* 0x0000000704077211 */ /* 0x000fca00078feaff */
[----:B------:R-:W-:-:S04]  /*00d0*/  IMAD R2, R7, -0x1b, R2 ;  /* 0xffffffe507027824 */ /* 0x000fc800078e0202 */
[----:B------:R-:W-:-:S04]  /*00e0*/  IMAD R2, R2, 0x37, R5 ;  /* 0x0000003702027824 */ /* 0x000fc800078e0205 */
[----:B------:R-:W-:-:S04]  /*00f0*/  IMAD.SHL.U32 R2, R2, 0x2, RZ ;  /* 0x0000000202027824 */ /* 0x000fc800078e00ff */
[----:B------:R-:W-:-:S04]  /*0100*/  IMAD R2, R7, 0xbd1, R2 ;  /* 0x00000bd107027824 */ /* 0x000fc800078e0202 */
[----:B------:R-:W-:-:S05]  /*0110*/  IMAD.WIDE R4, R2, R8, c[0x0][0x168] ;  /* 0x00005a0002047625 */ /* 0x000fca00078e0208 */
[----:B------:R-:W2:Y:S04]  /*0120*/  LDG.E.CONSTANT R2, [R4.64] ;  /* 0x0000000404027981 */ /* 0x000ea8000c1e9900 */
[----:B------:R-:W3:Y:S04]  /*0130*/  LDG.E.CONSTANT R7, [R4.64+0x4] ;  /* 0x0000040404077981 */ /* 0x000ee8000c1e9900 */
[----:B------:R-:W4:Y:S04]  /*0140*/  LDG.E.CONSTANT R9, [R4.64+0x8] ;  /* 0x0000080404097981 */ /* 0x000f28000c1e9900 */
[----:B------:R-:W5:Y:S04]  /*0150*/  LDG.E.CONSTANT R11, [R4.64+0xdc] ;  /* 0x0000dc04040b7981 */ /* 0x000f68000c1e9900 */
[----:B------:R-:W5:Y:S04]  /*0160*/  LDG.E.CONSTANT R13, [R4.64+0xe0] ;  /* 0x0000e004040d7981 */ /* 0x000f68000c1e9900 */
[----:B------:R-:W5:Y:S04]  /*0170*/  LDG.E.CONSTANT R15, [R4.64+0xe4] ;  /* 0x0000e404040f7981 */ /* 0x000f68000c1e9900 */
[----:B------:R-:W5:Y:S04]  /*0180*/  LDG.E.CONSTANT R17, [R4.64+0x1b8] ;  /* 0x0001b80404117981 */ /* 0x000f68000c1e9900 */
[----:B------:R-:W5:Y:S04]  /*0190*/  LDG.E.CONSTANT R19, [R4.64+0x1bc] ;  /* 0x0001bc0404137981 */ /* 0x000f68000c1e9900 */
[----:B------:R-:W5:Y:S01]  /*01a0*/  LDG.E.CONSTANT R6, [R4.64+0x1c0] ;  /* 0x0001c00404067981 */ /* 0x000f62000c1e9900 */
[----:B------:R-:W-:Y:S01]  /*01b0*/  IMAD R3, R3, 0x36, R0 ;  /* 0x0000003603037824 */ /* 0x000fe200078e0200 */
[----:B--2---:R-:W-:-:S04]  /*01c0*/  FMNMX R2, R2, -3.40282306073709652508e+38, !PT ;  /* 0xff7ffffd02027809 */ /* 0x004fc80007800000 */
[----:B---3--:R-:W-:-:S04]  /*01d0*/  FMNMX R2, R2, R7, !PT ;  /* 0x0000000702027209 */ /* 0x008fc80007800000 */
[----:B----4-:R-:W-:-:S04]  /*01e0*/  FMNMX R2, R2, R9, !PT ;  /* 0x0000000902027209 */ /* 0x010fc80007800000 */
[----:B-----5:R-:W-:-:S04]  /*01f0*/  FMNMX R2, R2, R11, !PT ;  /* 0x0000000b02027209 */ /* 0x020fc80007800000 */
[----:B------:R-:W-:-:S04]  /*0200*/  FMNMX R2, R2, R13, !PT ;  /* 0x0000000d02027209 */ /* 0x000fc80007800000 */
[----:B------:R-:W-:-:S04]  /*0210*/  FMNMX R2, R2, R15, !PT ;  /* 0x0000000f02027209 */ /* 0x000fc80007800000 */
[----:B------:R-:W-:-:S04]  /*0220*/  FMNMX R2, R2, R17, !PT ;  /* 0x0000001102027209 */ /* 0x000fc80007800000 */
[----:B------:R-:W-:Y:S01]  /*0230*/  FMNMX R19, R2, R19, !PT ;  /* 0x0000001302137209 */ /* 0x000fe20007800000 */
[----:B------:R-:W-:-:S03]  /*0240*/  IMAD.WIDE R2, R3, R8, c[0x0][0x160] ;  /* 0x0000580003027625 */ /* 0x000fc600078e0208 */
[----:B------:R-:W-:-:S05]  /*0250*/  FMNMX R19, R19, R6, !PT ;  /* 0x0000000613137209 */ /* 0x000fca0007800000 */
[----:B------:R-:W-:Y:S01]  /*0260*/  STG.E [R2.64], R19 ;  /* 0x0000001302007986 */ /* 0x000fe2000c101904 */
[----:B------:R-:W-:Y:S05]  /*0270*/  EXIT ;  /* 0x000000000000794d */ /* 0x000fea0003800000 */
.L_x_0:
[----:B------:R-:W-:-:S00]  /*0280*/  BRA `(.L_x_0) ;  /* 0xfffffff000007947 */ /* 0x000fc0000383ffff */
[----:B------:R-:W-:-:S00]  /*0290*/  NOP ;  /* 0x0000000000007918 */ /* 0x000fc00000000000 */
        /* <DEDUP_REMOVED lines=14> */
.L_x_1:
